	.headerflags	@"EF_CUDA_TEXMODE_UNIFIED EF_CUDA_64BIT_ADDRESS EF_CUDA_ACCELERATORS EF_CUDA_SM90 EF_CUDA_VIRTUAL_SM(EF_CUDA_SM90)"
	.elftype	@"ET_EXEC"


//--------------------- .nv.info                  --------------------------
	.section	.nv.info,"",@"SHT_CUDA_INFO"
	.align	4


	//----- nvinfo : EIATTR_REGCOUNT
	.align		4
        /*0000*/ 	.byte	0x04, 0x2f
        /*0002*/ 	.short	(.L_2 - .L_1)
	.align		4
.L_1:
        /*0004*/ 	.word	index@(triton_poi_fused_abs_add_clamp_exp_log1p_mul_neg_pow_rsub_sigmoid_sub_0)
        /*0008*/ 	.word	0x00000013


	//----- nvinfo : EIATTR_MIN_STACK_SIZE
	.align		4
.L_2:
        /*000c*/ 	.byte	0x04, 0x12
        /*000e*/ 	.short	(.L_4 - .L_3)
	.align		4
.L_3:
        /*0010*/ 	.word	index@(triton_poi_fused_abs_add_clamp_exp_log1p_mul_neg_pow_rsub_sigmoid_sub_0)
        /*0014*/ 	.word	0x00000000


	//----- nvinfo : EIATTR_FRAME_SIZE
	.align		4
.L_4:
        /*0018*/ 	.byte	0x04, 0x11
        /*001a*/ 	.short	(.L_6 - .L_5)
	.align		4
.L_5:
        /*001c*/ 	.word	index@(triton_poi_fused_abs_add_clamp_exp_log1p_mul_neg_pow_rsub_sigmoid_sub_0)
        /*0020*/ 	.word	0x00000000


	//----- nvinfo : EIATTR_MIN_STACK_SIZE
	.align		4
.L_6:
        /*0024*/ 	.byte	0x04, 0x12
        /*0026*/ 	.short	(.L_8 - .L_7)
	.align		4
.L_7:
        /*0028*/ 	.word	index@(triton_poi_fused_abs_add_clamp_exp_log1p_mul_neg_pow_rsub_sigmoid_sub_0)
        /*002c*/ 	.word	0x00000000
.L_8:


//--------------------- .nv.info.triton_poi_fused_abs_add_clamp_exp_log1p_mul_neg_pow_rsub_sigmoid_sub_0 --------------------------
	.section	.nv.info.triton_poi_fused_abs_add_clamp_exp_log1p_mul_neg_pow_rsub_sigmoid_sub_0,"",@"SHT_CUDA_INFO"
	.sectionflags	@""
	.align	4


	//----- nvinfo : EIATTR_CUDA_API_VERSION
	.align		4
        /*0000*/ 	.byte	0x04, 0x37
        /*0002*/ 	.short	(.L_10 - .L_9)
.L_9:
        /*0004*/ 	.word	0x0000007c


	//----- nvinfo : EIATTR_KPARAM_INFO
	.align		4
.L_10:
        /*0008*/ 	.byte	0x04, 0x17
        /*000a*/ 	.short	(.L_12 - .L_11)
.L_11:
        /*000c*/ 	.word	0x00000000
        /*0010*/ 	.short	0x0004
        /*0012*/ 	.short	0x0020
        /*0014*/ 	.byte	0x00, 0xf0, 0x11, 0x00


	//----- nvinfo : EIATTR_KPARAM_INFO
	.align		4
.L_12:
        /*0018*/ 	.byte	0x04, 0x17
        /*001a*/ 	.short	(.L_14 - .L_13)
.L_13:
        /*001c*/ 	.word	0x00000000
        /*0020*/ 	.short	0x0003
        /*0022*/ 	.short	0x0018
        /*0024*/ 	.byte	0x00, 0xf4, 0x21, 0x00


	//----- nvinfo : EIATTR_KPARAM_INFO
	.align		4
.L_14:
        /*0028*/ 	.byte	0x04, 0x17
        /*002a*/ 	.short	(.L_16 - .L_15)
.L_15:
        /*002c*/ 	.word	0x00000000
        /*0030*/ 	.short	0x0002
        /*0032*/ 	.short	0x0010
        /*0034*/ 	.byte	0x00, 0xf4, 0x21, 0x00


	//----- nvinfo : EIATTR_KPARAM_INFO
	.align		4
.L_16:
        /*0038*/ 	.byte	0x04, 0x17
        /*003a*/ 	.short	(.L_18 - .L_17)
.L_17:
        /*003c*/ 	.word	0x00000000
        /*0040*/ 	.short	0x0001
        /*0042*/ 	.short	0x0008
        /*0044*/ 	.byte	0x00, 0xf4, 0x21, 0x00


	//----- nvinfo : EIATTR_KPARAM_INFO
	.align		4
.L_18:
        /*0048*/ 	.byte	0x04, 0x17
        /*004a*/ 	.short	(.L_20 - .L_19)
.L_19:
        /*004c*/ 	.word	0x00000000
        /*0050*/ 	.short	0x0000
        /*0052*/ 	.short	0x0000
        /*0054*/ 	.byte	0x00, 0xf4, 0x21, 0x00


	//----- nvinfo : EIATTR_SPARSE_MMA_MASK
	.align		4
.L_20:
        /*0058*/ 	.byte	0x03, 0x50
        /*005a*/ 	.short	0x0000


	//----- nvinfo : EIATTR_MAXREG_COUNT
	.align		4
        /*005c*/ 	.byte	0x03, 0x1b
        /*005e*/ 	.short	0x00ff


	//----- nvinfo : EIATTR_EXIT_INSTR_OFFSETS
	.align		4
        /*0060*/ 	.byte	0x04, 0x1c
        /*0062*/ 	.short	(.L_22 - .L_21)


	//   ....[0]....
.L_21:
        /*0064*/ 	.word	0x00000550


	//   ....[1]....
        /*0068*/ 	.word	0x00000570


	//----- nvinfo : EIATTR_REQNTID
	.align		4
.L_22:
        /*006c*/ 	.byte	0x04, 0x10
        /*006e*/ 	.short	(.L_24 - .L_23)
.L_23:
        /*0070*/ 	.word	0x00000080
        /*0074*/ 	.word	0x00000001
        /*0078*/ 	.word	0x00000001


	//----- nvinfo : EIATTR_CRS_STACK_SIZE
	.align		4
.L_24:
        /*007c*/ 	.byte	0x04, 0x1e
        /*007e*/ 	.short	(.L_26 - .L_25)
.L_25:
        /*0080*/ 	.word	0x00000000


	//----- nvinfo : EIATTR_CBANK_PARAM_SIZE
	.align		4
.L_26:
        /*0084*/ 	.byte	0x03, 0x19
        /*0086*/ 	.short	0x0024


	//----- nvinfo : EIATTR_PARAM_CBANK
	.align		4
        /*0088*/ 	.byte	0x04, 0x0a
        /*008a*/ 	.short	(.L_28 - .L_27)
	.align		4
.L_27:
        /*008c*/ 	.word	index@(.nv.constant0.triton_poi_fused_abs_add_clamp_exp_log1p_mul_neg_pow_rsub_sigmoid_sub_0)
        /*0090*/ 	.short	0x0210
        /*0092*/ 	.short	0x0024


	//----- nvinfo : EIATTR_SW_WAR
	.align		4
.L_28:
        /*0094*/ 	.byte	0x04, 0x36
        /*0096*/ 	.short	(.L_30 - .L_29)
.L_29:
        /*0098*/ 	.word	0x00000008
.L_30:


//--------------------- .nv.callgraph             --------------------------
	.section	.nv.callgraph,"",@"SHT_CUDA_CALLGRAPH"
	.align	4
	.sectionentsize	8
	.align		4
        /*0000*/ 	.word	0x00000000
	.align		4
        /*0004*/ 	.word	0xffffffff
	.align		4
        /*0008*/ 	.word	0x00000000
	.align		4
        /*000c*/ 	.word	0xfffffffe
	.align		4
        /*0010*/ 	.word	0x00000000
	.align		4
        /*0014*/ 	.word	0xfffffffd
	.align		4
        /*0018*/ 	.word	0x00000000
	.align		4
        /*001c*/ 	.word	0xfffffffc


//--------------------- .nv.constant4             --------------------------
	.section	.nv.constant4,"a",@progbits
	.align	8
	.align		8
.nv.constant4:
        /*0000*/ 	.dword	_$_str


//--------------------- .text.triton_poi_fused_abs_add_clamp_exp_log1p_mul_neg_pow_rsub_sigmoid_sub_0 --------------------------
	.section	.text.triton_poi_fused_abs_add_clamp_exp_log1p_mul_neg_pow_rsub_sigmoid_sub_0,"ax",@progbits
	.align	128
        .global         triton_poi_fused_abs_add_clamp_exp_log1p_mul_neg_pow_rsub_sigmoid_sub_0
        .type           triton_poi_fused_abs_add_clamp_exp_log1p_mul_neg_pow_rsub_sigmoid_sub_0,@function
        .size           triton_poi_fused_abs_add_clamp_exp_log1p_mul_neg_pow_rsub_sigmoid_sub_0,(.L_x_3 - triton_poi_fused_abs_add_clamp_exp_log1p_mul_neg_pow_rsub_sigmoid_sub_0)
        .other          triton_poi_fused_abs_add_clamp_exp_log1p_mul_neg_pow_rsub_sigmoid_sub_0,@"STO_CUDA_ENTRY STV_DEFAULT"
triton_poi_fused_abs_add_clamp_exp_log1p_mul_neg_pow_rsub_sigmoid_sub_0:
.text.triton_poi_fused_abs_add_clamp_exp_log1p_mul_neg_pow_rsub_sigmoid_sub_0:
[----:B------:R-:W0:Y:S01]  /*0000*/  LDC R1, c[0x0][0x28] ;  /* 0x00000a00ff017b82 */ /* 0x000e220000000800 */
[----:B------:R-:W1:Y:S07]  /*0010*/  S2R R0, SR_TID.X ;  /* 0x0000000000007919 */ /* 0x000e6e0000002100 */
[----:B------:R-:W2:Y:S01]  /*0020*/  LDC.64 R8, c[0x0][0x218] ;  /* 0x00008600ff087b82 */ /* 0x000ea20000000a00 */
[----:B------:R-:W-:Y:S01]  /*0030*/  ULDC.64 UR4, c[0x0][0x208] ;  /* 0x0000820000047ab9 */ /* 0x000fe20000000a00 */
[----:B------:R-:W3:Y:S06]  /*0040*/  S2R R3, SR_CTAID.X ;  /* 0x0000000000037919 */ /* 0x000eec0000002500 */
[----:B------:R-:W4:Y:S08]  /*0050*/  LDC.64 R6, c[0x0][0x210] ;  /* 0x00008400ff067b82 */ /* 0x000f300000000a00 */
[----:B------:R-:W5:Y:S01]  /*0060*/  LDC.64 R10, c[0x0][0x220] ;  /* 0x00008800ff0a7b82 */ /* 0x000f620000000a00 */
[----:B-1----:R-:W-:-:S04]  /*0070*/  LOP3.LUT R0, R0, 0x7f, RZ, 0xc0, !PT ;  /* 0x0000007f00007812 */ /* 0x002fc800078ec0ff */
[----:B---3--:R-:W-:Y:S02]  /*0080*/  LEA R0, R3, R0, 0x7 ;  /* 0x0000000003007211 */ /* 0x008fe400078e38ff */
[----:B------:R-:W-:Y:S02]  /*0090*/  CS2R R2, SRZ ;  /* 0x0000000000027805 */ /* 0x000fe4000001ff00 */
[C---:B------:R-:W-:Y:S01]  /*00a0*/  ISETP.GE.AND P0, PT, R0.reuse, 0x100, PT ;  /* 0x000001000000780c */ /* 0x040fe20003f06270 */
[----:B--2---:R-:W-:-:S12]  /*00b0*/  IMAD.WIDE R8, R0, 0x4, R8 ;  /* 0x0000000400087825 */ /* 0x004fd800078e0208 */
[----:B------:R-:W2:Y:S01]  /*00c0*/  @!P0 LDG.E R2, desc[UR4][R8.64] ;  /* 0x0000000408028981 */ /* 0x000ea2000c1e1900 */
[----:B----4-:R-:W-:-:S05]  /*00d0*/  IMAD.WIDE R6, R0, 0x4, R6 ;  /* 0x0000000400067825 */ /* 0x010fca00078e0206 */
[----:B------:R1:W3:Y:S01]  /*00e0*/  @!P0 LDG.E R3, desc[UR4][R6.64] ;  /* 0x0000000406038981 */ /* 0x0002e2000c1e1900 */
[----:B------:R-:W-:Y:S01]  /*00f0*/  HFMA2.MMA R4, -RZ, RZ, 0, 0 ;  /* 0x00000000ff047435 */ /* 0x000fe200000001ff */
[----:B0----5:R-:W-:Y:S01]  /*0100*/  IMAD.WIDE R10, R0, 0x4, R10 ;  /* 0x00000004000a7825 */ /* 0x021fe200078e020a */
[----:B------:R-:W-:-:S08]  /*0110*/  MOV R14, 0x3e800000 ;  /* 0x3e800000000e7802 */ /* 0x000fd00000000f00 */
[----:B------:R0:W5:Y:S01]  /*0120*/  @!P0 LDG.E R4, desc[UR4][R10.64] ;  /* 0x000000040a048981 */ /* 0x000162000c1e1900 */
[----:B------:R-:W-:Y:S01]  /*0130*/  BSSY B0, `(.L_x_0) ;  /* 0x0000039000007945 */ /* 0x000fe20003800000 */
[----:B--2---:R-:W-:-:S04]  /*0140*/  FADD R5, RZ, -|R2| ;  /* 0xc0000002ff057221 */ /* 0x004fc80000000000 */
[----:B------:R-:W-:Y:S01]  /*0150*/  FMUL R12, R5, 1.4426950216293334961 ;  /* 0x3fb8aa3b050c7820 */ /* 0x000fe20000400000 */
[----:B------:R-:W-:-:S04]  /*0160*/  FADD R5, RZ, -R2 ;  /* 0x80000002ff057221 */ /* 0x000fc80000000000 */
[----:B------:R-:W-:Y:S01]  /*0170*/  FSETP.GEU.AND P2, PT, R12, -126, PT ;  /* 0xc2fc00000c00780b */ /* 0x000fe20003f4e000 */
[----:B------:R-:W-:-:S05]  /*0180*/  FMUL R8, R5, 1.4426950216293334961 ;  /* 0x3fb8aa3b05087820 */ /* 0x000fca0000400000 */
[----:B------:R-:W-:-:S07]  /*0190*/  FSETP.GEU.AND P1, PT, R8, -126, PT ;  /* 0xc2fc00000800780b */ /* 0x000fce0003f2e000 */
[----:B------:R-:W-:-:S04]  /*01a0*/  @!P2 FMUL R12, R12, 0.5 ;  /* 0x3f0000000c0ca820 */ /* 0x000fc80000400000 */
[----:B------:R-:W2:Y:S02]  /*01b0*/  MUFU.EX2 R5, R12 ;  /* 0x0000000c00057308 */ /* 0x000ea40000000800 */
[----:B------:R-:W-:-:S06]  /*01c0*/  @!P1 FMUL R8, R8, 0.5 ;  /* 0x3f00000008089820 */ /* 0x000fcc0000400000 */
[----:B-1----:R3:W1:Y:S01]  /*01d0*/  MUFU.EX2 R6, R8 ;  /* 0x0000000800067308 */ /* 0x0026620000000800 */
[----:B--2---:R-:W-:Y:S01]  /*01e0*/  @!P2 FMUL R5, R5, R5 ;  /* 0x000000050505a220 */ /* 0x004fe20000400000 */
[----:B---3--:R-:W-:-:S03]  /*01f0*/  FADD R8, -R3, 1 ;  /* 0x3f80000003087421 */ /* 0x008fc60000000100 */
[----:B------:R-:W-:Y:S01]  /*0200*/  FADD.FTZ.RZ R7, R5, 1 ;  /* 0x3f80000005077421 */ /* 0x000fe2000001c000 */
[----:B-1----:R-:W-:-:S04]  /*0210*/  @!P1 FMUL R6, R6, R6 ;  /* 0x0000000606069220 */ /* 0x002fc80000400000 */
[----:B------:R-:W-:Y:S01]  /*0220*/  IADD3 R7, R7, -0x3f400000, RZ ;  /* 0xc0c0000007077810 */ /* 0x000fe20007ffe0ff */
[----:B------:R-:W-:-:S03]  /*0230*/  FADD R6, R6, 1 ;  /* 0x3f80000006067421 */ /* 0x000fc60000000000 */
[----:B0-----:R-:W-:-:S04]  /*0240*/  LOP3.LUT R10, R7, 0xff800000, RZ, 0xc0, !PT ;  /* 0xff800000070a7812 */ /* 0x001fc800078ec0ff */
[----:B------:R-:W-:Y:S02]  /*0250*/  IADD3 R9, -R10, 0x40800000, RZ ;  /* 0x408000000a097810 */ /* 0x000fe40007ffe1ff */
[----:B------:R-:W-:Y:S02]  /*0260*/  IADD3 R7, R5, -R10, RZ ;  /* 0x8000000a05077210 */ /* 0x000fe40007ffe0ff */
[----:B------:R-:W-:Y:S01]  /*0270*/  FSETP.GT.AND P1, PT, R6, 8.50705917302346158658e+37, PT ;  /* 0x7e8000000600780b */ /* 0x000fe20003f24000 */
[----:B------:R-:W-:Y:S01]  /*0280*/  FFMA.FTZ R12, R9, R14, -1 ;  /* 0xbf800000090c7423 */ /* 0x000fe2000001000e */
[----:B------:R-:W-:Y:S01]  /*0290*/  HFMA2.MMA R9, -RZ, RZ, 1.3056640625, -1.8671875 ;  /* 0x3d39bf78ff097435 */ /* 0x000fe200000001ff */
[----:B------:R-:W-:Y:S02]  /*02a0*/  I2FP.F32.S32 R10, R10 ;  /* 0x0000000a000a7245 */ /* 0x000fe40000201400 */
[----:B------:R-:W-:-:S03]  /*02b0*/  FADD R12, R7, R12 ;  /* 0x0000000c070c7221 */ /* 0x000fc60000000000 */
[----:B------:R-:W-:-:S04]  /*02c0*/  FMUL R10, R10, 1.1920928955078125e-07 ;  /* 0x340000000a0a7820 */ /* 0x000fc80000400000 */
[----:B------:R-:W-:Y:S01]  /*02d0*/  FFMA.FTZ R7, R12, -R9, 0.10546888411045074463 ;  /* 0x3dd800120c077423 */ /* 0x000fe20000010809 */
[----:B------:R-:W-:-:S03]  /*02e0*/  @P1 FMUL R6, R6, 0.25 ;  /* 0x3e80000006061820 */ /* 0x000fc60000400000 */
[----:B------:R-:W-:-:S03]  /*02f0*/  FFMA.FTZ R7, R12, R7, -0.13229703903198242188 ;  /* 0xbe0778e00c077423 */ /* 0x000fc60000010007 */
[----:B------:R-:W0:Y:S01]  /*0300*/  MUFU.RCP R6, R6 ;  /* 0x0000000600067308 */ /* 0x000e220000001000 */
[----:B------:R-:W-:-:S04]  /*0310*/  FFMA.FTZ R7, R12, R7, 0.14491446316242218018 ;  /* 0x3e1464750c077423 */ /* 0x000fc80000010007 */
[----:B------:R-:W-:-:S04]  /*0320*/  FFMA.FTZ R7, R12, R7, -0.16641564667224884033 ;  /* 0xbe2a68dd0c077423 */ /* 0x000fc80000010007 */
[----:B------:R-:W-:-:S04]  /*0330*/  FFMA.FTZ R7, R12, R7, 0.19988867640495300293 ;  /* 0x3e4caf9e0c077423 */ /* 0x000fc80000010007 */
[----:B------:R-:W-:Y:S01]  /*0340*/  FFMA.FTZ R9, R12, R7, -0.25000196695327758789 ;  /* 0xbe8000420c097423 */ /* 0x000fe20000010007 */
[----:B------:R-:W-:Y:S02]  /*0350*/  FSEL R7, R14, 1, P1 ;  /* 0x3f8000000e077808 */ /* 0x000fe40000800000 */
[----:B------:R-:W-:Y:S01]  /*0360*/  FSETP.GTU.AND P1, PT, R2, RZ, PT ;  /* 0x000000ff0200720b */ /* 0x000fe20003f2c000 */
[----:B------:R-:W-:Y:S02]  /*0370*/  FFMA.FTZ R9, R12, R9, 0.33333510160446166992 ;  /* 0x3eaaaae60c097423 */ /* 0x000fe40000010009 */
[----:B0-----:R-:W-:Y:S01]  /*0380*/  FMUL R16, R6, R7 ;  /* 0x0000000706107220 */ /* 0x001fe20000400000 */
[----:B------:R-:W-:Y:S01]  /*0390*/  FSEL R7, R2, RZ, P1 ;  /* 0x000000ff02077208 */ /* 0x000fe20000800000 */
[----:B------:R-:W-:Y:S01]  /*03a0*/  FFMA.FTZ R9, R12, R9, -0.5 ;  /* 0xbf0000000c097423 */ /* 0x000fe20000010009 */
[----:B------:R-:W-:Y:S01]  /*03b0*/  ISETP.GE.U32.AND P1, PT, R5, 0x7f800000, PT ;  /* 0x7f8000000500780c */ /* 0x000fe20003f26070 */
[----:B------:R-:W-:Y:S01]  /*03c0*/  FADD R14, -R16, 1 ;  /* 0x3f800000100e7421 */ /* 0x000fe20000000100 */
[----:B------:R-:W-:Y:S01]  /*03d0*/  FMUL R6, R8, 0.75 ;  /* 0x3f40000008067820 */ /* 0x000fe20000400000 */
[----:B------:R-:W-:Y:S01]  /*03e0*/  FMUL R9, R12, R9 ;  /* 0x000000090c097220 */ /* 0x000fe20000400000 */
[-C--:B------:R-:W-:Y:S01]  /*03f0*/  FFMA R2, R2, -R3.reuse, R7 ;  /* 0x8000000302027223 */ /* 0x080fe20000000007 */
[----:B------:R-:W-:Y:S01]  /*0400*/  FMUL R11, R14, R3 ;  /* 0x000000030e0b7220 */ /* 0x000fe20000400000 */
[----:B------:R-:W-:Y:S01]  /*0410*/  FFMA R6, R3, 0.25, R6 ;  /* 0x3e80000003067823 */ /* 0x000fe20000000006 */
[----:B------:R-:W-:-:S02]  /*0420*/  FFMA.FTZ R9, R12, R9, R12 ;  /* 0x000000090c097223 */ /* 0x000fc4000001000c */
[----:B------:R-:W-:Y:S02]  /*0430*/  FFMA R11, R16, R8, R11 ;  /* 0x00000008100b7223 */ /* 0x000fe4000000000b */
[----:B------:R-:W-:Y:S02]  /*0440*/  FFMA.FTZ R9, R10, 0.69314718246459960938, R9 ;  /* 0x3f3172180a097823 */ /* 0x000fe40000010009 */
[----:B------:R-:W-:Y:S01]  /*0450*/  FMUL R11, R11, R11 ;  /* 0x0000000b0b0b7220 */ /* 0x000fe20000400000 */
[----:B------:R-:W-:Y:S06]  /*0460*/  @!P1 BRA `(.L_x_1) ;  /* 0x0000000000149947 */ /* 0x000fec0003800000 */
[C---:B------:R-:W-:Y:S02]  /*0470*/  ISETP.GE.AND P1, PT, R5.reuse, -0x407fffff, PT ;  /* 0xbf8000010500780c */ /* 0x040fe40003f26270 */
[----:B------:R-:W-:-:S11]  /*0480*/  FSETP.NEU.AND P2, PT, R5, RZ, PT ;  /* 0x000000ff0500720b */ /* 0x000fd60003f4d000 */
[----:B------:R-:W-:-:S05]  /*0490*/  @P1 MOV R8, 0x7f800000 ;  /* 0x7f80000000081802 */ /* 0x000fca0000000f00 */
[----:B------:R-:W-:-:S05]  /*04a0*/  @P1 FFMA.FTZ R9, R5, R8, +INF ;  /* 0x7f80000005091423 */ /* 0x000fca0000010008 */
[----:B------:R-:W-:-:S07]  /*04b0*/  FSEL R9, R9, -RZ, P2 ;  /* 0x800000ff09097208 */ /* 0x000fce0001000000 */
.L_x_1:
[----:B------:R-:W-:Y:S05]  /*04c0*/  BSYNC B0 ;  /* 0x0000000000007941 */ /* 0x000fea0003800000 */
.L_x_0:
[----:B------:R-:W-:Y:S01]  /*04d0*/  ULDC.64 UR6, c[0x0][0x228] ;  /* 0x00008a0000067ab9 */ /* 0x000fe20000000a00 */
[----:B------:R-:W-:Y:S01]  /*04e0*/  FMUL R6, R6, R11 ;  /* 0x0000000b06067220 */ /* 0x000fe20000400000 */
[----:B------:R-:W-:Y:S01]  /*04f0*/  FADD R9, R2, R9 ;  /* 0x0000000902097221 */ /* 0x000fe20000000000 */
[----:B------:R-:W-:Y:S02]  /*0500*/  SHF.R.S32.HI R3, RZ, 0x1f, R0 ;  /* 0x0000001fff037819 */ /* 0x000fe40000011400 */
[----:B------:R-:W-:Y:S01]  /*0510*/  LEA R2, P1, R0, UR6, 0x2 ;  /* 0x0000000600027c11 */ /* 0x000fe2000f8210ff */
[----:B------:R-:W-:-:S03]  /*0520*/  FMUL R9, R6, R9 ;  /* 0x0000000906097220 */ /* 0x000fc60000400000 */
[----:B------:R-:W-:Y:S01]  /*0530*/  LEA.HI.X R3, R0, UR7, R3, 0x2, P1 ;  /* 0x0000000700037c11 */ /* 0x000fe200088f1403 */
[----:B-----5:R-:W-:Y:S01]  /*0540*/  FMUL R9, R9, R4 ;  /* 0x0000000409097220 */ /* 0x020fe20000400000 */
[----:B------:R-:W-:Y:S07]  /*0550*/  @P0 EXIT ;  /* 0x000000000000094d */ /* 0x000fee0003800000 */
[----:B------:R-:W-:Y:S01]  /*0560*/  STG.E desc[UR4][R2.64], R9 ;  /* 0x0000000902007986 */ /* 0x000fe2000c101904 */
[----:B------:R-:W-:Y:S05]  /*0570*/  EXIT ;  /* 0x000000000000794d */ /* 0x000fea0003800000 */
.L_x_2:
[----:B------:R-:W-:-:S00]  /*0580*/  BRA `(.L_x_2) ;  /* 0xfffffffc00fc7947 */ /* 0x000fc0000383ffff */
[----:B------:R-:W-:-:S00]  /*0590*/  NOP ;  /* 0x0000000000007918 */ /* 0x000fc00000000000 */
        /* <DEDUP_REMOVED lines=14> */
.L_x_3:


//--------------------- .nv.global.init           --------------------------
	.section	.nv.global.init,"aw",@progbits
.nv.global.init:
	.type		_$_str,@object
	.size		_$_str,(.L_0 - _$_str)
_$_str:
        /*0000*/ 	.byte	0x5f, 0x5f, 0x43, 0x55, 0x44, 0x41, 0x5f, 0x46, 0x54, 0x5a, 0x00
.L_0:


//--------------------- .nv.constant0.triton_poi_fused_abs_add_clamp_exp_log1p_mul_neg_pow_rsub_sigmoid_sub_0 --------------------------
	.section	.nv.constant0.triton_poi_fused_abs_add_clamp_exp_log1p_mul_neg_pow_rsub_sigmoid_sub_0,"a",@progbits
	.sectionflags	@""
	.align	4
.nv.constant0.triton_poi_fused_abs_add_clamp_exp_log1p_mul_neg_pow_rsub_sigmoid_sub_0:
	.zero		564
